	.headerflags	@"EF_CUDA_TEXMODE_UNIFIED EF_CUDA_64BIT_ADDRESS EF_CUDA_ACCELERATORS EF_CUDA_SM90 EF_CUDA_VIRTUAL_SM(EF_CUDA_SM90)"
	.elftype	@"ET_EXEC"


//--------------------- .nv.info                  --------------------------
	.section	.nv.info,"",@"SHT_CUDA_INFO"
	.align	4


	//----- nvinfo : EIATTR_REGCOUNT
	.align		4
        /*0000*/ 	.byte	0x04, 0x2f
        /*0002*/ 	.short	(.L_1 - .L_0)
	.align		4
.L_0:
        /*0004*/ 	.word	index@(triton_poi_fused__unsafe_index_add_mul_sub_23)
        /*0008*/ 	.word	0x00000019


	//----- nvinfo : EIATTR_MIN_STACK_SIZE
	.align		4
.L_1:
        /*000c*/ 	.byte	0x04, 0x12
        /*000e*/ 	.short	(.L_3 - .L_2)
	.align		4
.L_2:
        /*0010*/ 	.word	index@(triton_poi_fused__unsafe_index_add_mul_sub_23)
        /*0014*/ 	.word	0x00000000


	//----- nvinfo : EIATTR_FRAME_SIZE
	.align		4
.L_3:
        /*0018*/ 	.byte	0x04, 0x11
        /*001a*/ 	.short	(.L_5 - .L_4)
	.align		4
.L_4:
        /*001c*/ 	.word	index@(triton_poi_fused__unsafe_index_add_mul_sub_23)
        /*0020*/ 	.word	0x00000000


	//----- nvinfo : EIATTR_MIN_STACK_SIZE
	.align		4
.L_5:
        /*0024*/ 	.byte	0x04, 0x12
        /*0026*/ 	.short	(.L_7 - .L_6)
	.align		4
.L_6:
        /*0028*/ 	.word	index@(triton_poi_fused__unsafe_index_add_mul_sub_23)
        /*002c*/ 	.word	0x00000000
.L_7:


//--------------------- .nv.info.triton_poi_fused__unsafe_index_add_mul_sub_23 --------------------------
	.section	.nv.info.triton_poi_fused__unsafe_index_add_mul_sub_23,"",@"SHT_CUDA_INFO"
	.sectionflags	@""
	.align	4


	//----- nvinfo : EIATTR_CUDA_API_VERSION
	.align		4
        /*0000*/ 	.byte	0x04, 0x37
        /*0002*/ 	.short	(.L_9 - .L_8)
.L_8:
        /*0004*/ 	.word	0x0000007c


	//----- nvinfo : EIATTR_KPARAM_INFO
	.align		4
.L_9:
        /*0008*/ 	.byte	0x04, 0x17
        /*000a*/ 	.short	(.L_11 - .L_10)
.L_10:
        /*000c*/ 	.word	0x00000000
        /*0010*/ 	.short	0x0006
        /*0012*/ 	.short	0x0030
        /*0014*/ 	.byte	0x00, 0xf0, 0x11, 0x00


	//----- nvinfo : EIATTR_KPARAM_INFO
	.align		4
.L_11:
        /*0018*/ 	.byte	0x04, 0x17
        /*001a*/ 	.short	(.L_13 - .L_12)
.L_12:
        /*001c*/ 	.word	0x00000000
        /*0020*/ 	.short	0x0005
        /*0022*/ 	.short	0x0028
        /*0024*/ 	.byte	0x00, 0xf4, 0x21, 0x00


	//----- nvinfo : EIATTR_KPARAM_INFO
	.align		4
.L_13:
        /*0028*/ 	.byte	0x04, 0x17
        /*002a*/ 	.short	(.L_15 - .L_14)
.L_14:
        /*002c*/ 	.word	0x00000000
        /*0030*/ 	.short	0x0004
        /*0032*/ 	.short	0x0020
        /*0034*/ 	.byte	0x00, 0xf4, 0x21, 0x00


	//----- nvinfo : EIATTR_KPARAM_INFO
	.align		4
.L_15:
        /*0038*/ 	.byte	0x04, 0x17
        /*003a*/ 	.short	(.L_17 - .L_16)
.L_16:
        /*003c*/ 	.word	0x00000000
        /*0040*/ 	.short	0x0003
        /*0042*/ 	.short	0x0018
        /*0044*/ 	.byte	0x00, 0xf4, 0x21, 0x00


	//----- nvinfo : EIATTR_KPARAM_INFO
	.align		4
.L_17:
        /*0048*/ 	.byte	0x04, 0x17
        /*004a*/ 	.short	(.L_19 - .L_18)
.L_18:
        /*004c*/ 	.word	0x00000000
        /*0050*/ 	.short	0x0002
        /*0052*/ 	.short	0x0010
        /*0054*/ 	.byte	0x00, 0xf4, 0x21, 0x00


	//----- nvinfo : EIATTR_KPARAM_INFO
	.align		4
.L_19:
        /*0058*/ 	.byte	0x04, 0x17
        /*005a*/ 	.short	(.L_21 - .L_20)
.L_20:
        /*005c*/ 	.word	0x00000000
        /*0060*/ 	.short	0x0001
        /*0062*/ 	.short	0x0008
        /*0064*/ 	.byte	0x00, 0xf4, 0x21, 0x00


	//----- nvinfo : EIATTR_KPARAM_INFO
	.align		4
.L_21:
        /*0068*/ 	.byte	0x04, 0x17
        /*006a*/ 	.short	(.L_23 - .L_22)
.L_22:
        /*006c*/ 	.word	0x00000000
        /*0070*/ 	.short	0x0000
        /*0072*/ 	.short	0x0000
        /*0074*/ 	.byte	0x00, 0xf4, 0x21, 0x00


	//----- nvinfo : EIATTR_SPARSE_MMA_MASK
	.align		4
.L_23:
        /*0078*/ 	.byte	0x03, 0x50
        /*007a*/ 	.short	0x0000


	//----- nvinfo : EIATTR_MAXREG_COUNT
	.align		4
        /*007c*/ 	.byte	0x03, 0x1b
        /*007e*/ 	.short	0x00ff


	//----- nvinfo : EIATTR_EXIT_INSTR_OFFSETS
	.align		4
        /*0080*/ 	.byte	0x04, 0x1c
        /*0082*/ 	.short	(.L_25 - .L_24)


	//   ....[0]....
.L_24:
        /*0084*/ 	.word	0x00000560


	//   ....[1]....
        /*0088*/ 	.word	0x00000580


	//----- nvinfo : EIATTR_REQNTID
	.align		4
.L_25:
        /*008c*/ 	.byte	0x04, 0x10
        /*008e*/ 	.short	(.L_27 - .L_26)
.L_26:
        /*0090*/ 	.word	0x00000080
        /*0094*/ 	.word	0x00000001
        /*0098*/ 	.word	0x00000001


	//----- nvinfo : EIATTR_CBANK_PARAM_SIZE
	.align		4
.L_27:
        /*009c*/ 	.byte	0x03, 0x19
        /*009e*/ 	.short	0x0034


	//----- nvinfo : EIATTR_PARAM_CBANK
	.align		4
        /*00a0*/ 	.byte	0x04, 0x0a
        /*00a2*/ 	.short	(.L_29 - .L_28)
	.align		4
.L_28:
        /*00a4*/ 	.word	index@(.nv.constant0.triton_poi_fused__unsafe_index_add_mul_sub_23)
        /*00a8*/ 	.short	0x0210
        /*00aa*/ 	.short	0x0034


	//----- nvinfo : EIATTR_SW_WAR
	.align		4
.L_29:
        /*00ac*/ 	.byte	0x04, 0x36
        /*00ae*/ 	.short	(.L_31 - .L_30)
.L_30:
        /*00b0*/ 	.word	0x00000008
.L_31:


//--------------------- .nv.callgraph             --------------------------
	.section	.nv.callgraph,"",@"SHT_CUDA_CALLGRAPH"
	.align	4
	.sectionentsize	8
	.align		4
        /*0000*/ 	.word	0x00000000
	.align		4
        /*0004*/ 	.word	0xffffffff
	.align		4
        /*0008*/ 	.word	0x00000000
	.align		4
        /*000c*/ 	.word	0xfffffffe
	.align		4
        /*0010*/ 	.word	0x00000000
	.align		4
        /*0014*/ 	.word	0xfffffffd
	.align		4
        /*0018*/ 	.word	0x00000000
	.align		4
        /*001c*/ 	.word	0xfffffffc


//--------------------- .text.triton_poi_fused__unsafe_index_add_mul_sub_23 --------------------------
	.section	.text.triton_poi_fused__unsafe_index_add_mul_sub_23,"ax",@progbits
	.align	128
        .global         triton_poi_fused__unsafe_index_add_mul_sub_23
        .type           triton_poi_fused__unsafe_index_add_mul_sub_23,@function
        .size           triton_poi_fused__unsafe_index_add_mul_sub_23,(.L_x_1 - triton_poi_fused__unsafe_index_add_mul_sub_23)
        .other          triton_poi_fused__unsafe_index_add_mul_sub_23,@"STO_CUDA_ENTRY STV_DEFAULT"
triton_poi_fused__unsafe_index_add_mul_sub_23:
.text.triton_poi_fused__unsafe_index_add_mul_sub_23:
[----:B------:R-:W0:Y:S02]  /*0000*/  LDC R1, c[0x0][0x28] ;  /* 0x00000a00ff017b82 */ /* 0x000e240000000800 */
[----:B------:R-:W1:Y:S01]  /*0010*/  S2R R0, SR_TID.X ;  /* 0x0000000000007919 */ /* 0x000e620000002100 */
[----:B------:R-:W2:Y:S01]  /*0020*/  LDC.64 R16, c[0x0][0x210] ;  /* 0x00008400ff107b82 */ /* 0x000ea20000000a00 */
[----:B------:R-:W-:Y:S01]  /*0030*/  CS2R R14, SRZ ;  /* 0x00000000000e7805 */ /* 0x000fe2000001ff00 */
[----:B------:R-:W-:Y:S01]  /*0040*/  ULDC.64 UR4, c[0x0][0x208] ;  /* 0x0000820000047ab9 */ /* 0x000fe20000000a00 */
[----:B------:R-:W3:Y:S05]  /*0050*/  S2R R12, SR_CTAID.X ;  /* 0x00000000000c7919 */ /* 0x000eea0000002500 */
[----:B------:R-:W4:Y:S01]  /*0060*/  LDC.64 R18, c[0x0][0x228] ;  /* 0x00008a00ff127b82 */ /* 0x000f220000000a00 */
[----:B------:R-:W-:-:S02]  /*0070*/  CS2R R8, SRZ ;  /* 0x0000000000087805 */ /* 0x000fc4000001ff00 */
[----:B------:R-:W-:Y:S01]  /*0080*/  CS2R R10, SRZ ;  /* 0x00000000000a7805 */ /* 0x000fe2000001ff00 */
[----:B------:R-:W-:Y:S01]  /*0090*/  ULDC.64 UR6, c[0x0][0x220] ;  /* 0x0000880000067ab9 */ /* 0x000fe20000000a00 */
[----:B-1----:R-:W-:-:S05]  /*00a0*/  IMAD.SHL.U32 R0, R0, 0x2, RZ ;  /* 0x0000000200007824 */ /* 0x002fca00078e00ff */
[----:B------:R-:W-:-:S05]  /*00b0*/  LOP3.LUT R3, R0, 0xfe, RZ, 0xc0, !PT ;  /* 0x000000fe00037812 */ /* 0x000fca00078ec0ff */
[----:B---3--:R-:W-:-:S05]  /*00c0*/  IMAD R0, R12, 0x100, R3 ;  /* 0x000001000c007824 */ /* 0x008fca00078e0203 */
[----:B------:R-:W-:Y:S02]  /*00d0*/  SHF.R.S32.HI R3, RZ, 0x1f, R0 ;  /* 0x0000001fff037819 */ /* 0x000fe40000011400 */
[----:B------:R-:W-:Y:S02]  /*00e0*/  ISETP.GE.AND P0, PT, R0, 0x800, PT ;  /* 0x000008000000780c */ /* 0x000fe40003f06270 */
[----:B------:R-:W-:Y:S02]  /*00f0*/  LEA.HI R4, R3, R0, RZ, 0x2 ;  /* 0x0000000003047211 */ /* 0x000fe400078f10ff */
[----:B------:R-:W1:Y:S02]  /*0100*/  LDC.64 R2, c[0x0][0x218] ;  /* 0x00008600ff027b82 */ /* 0x000e640000000a00 */
[----:B------:R-:W-:Y:S02]  /*0110*/  SHF.R.S32.HI R5, RZ, 0x2, R4 ;  /* 0x00000002ff057819 */ /* 0x000fe40000011404 */
[----:B------:R-:W-:-:S02]  /*0120*/  LOP3.LUT R13, R4, 0xfffffffc, RZ, 0xc0, !PT ;  /* 0xfffffffc040d7812 */ /* 0x000fc400078ec0ff */
[----:B------:R-:W-:-:S04]  /*0130*/  LEA.HI R6, R5, R5, RZ, 0x2 ;  /* 0x0000000505067211 */ /* 0x000fc800078f10ff */
[----:B------:R-:W-:-:S05]  /*0140*/  LOP3.LUT R6, R6, 0xfffffffc, RZ, 0xc0, !PT ;  /* 0xfffffffc06067812 */ /* 0x000fca00078ec0ff */
[----:B------:R-:W-:-:S04]  /*0150*/  IMAD.IADD R5, R5, 0x1, -R6 ;  /* 0x0000000105057824 */ /* 0x000fc800078e0a06 */
[----:B--2---:R-:W-:-:S04]  /*0160*/  IMAD.WIDE R16, R5, 0x8, R16 ;  /* 0x0000000805107825 */ /* 0x004fc800078e0210 */
[----:B------:R-:W-:Y:S01]  /*0170*/  IMAD.IADD R13, R0, 0x1, -R13 ;  /* 0x00000001000d7824 */ /* 0x000fe200078e0a0d */
[----:B------:R-:W2:Y:S03]  /*0180*/  @!P0 LDG.E.EL.64 R14, desc[UR4][R16.64] ;  /* 0x00000004100e8981 */ /* 0x000ea6000c2e1b00 */
[----:B-1----:R-:W-:-:S05]  /*0190*/  IMAD.WIDE R2, R13, 0x8, R2 ;  /* 0x000000080d027825 */ /* 0x002fca00078e0202 */
[----:B------:R1:W3:Y:S01]  /*01a0*/  @!P0 LDG.E.EL.128 R8, desc[UR4][R2.64] ;  /* 0x0000000402088981 */ /* 0x0002e2000c2e1d00 */
[----:B------:R-:W-:Y:S02]  /*01b0*/  CS2R R4, SRZ ;  /* 0x0000000000047805 */ /* 0x000fe4000001ff00 */
[----:B------:R-:W-:Y:S01]  /*01c0*/  CS2R R6, SRZ ;  /* 0x0000000000067805 */ /* 0x000fe2000001ff00 */
[----:B----4-:R-:W-:-:S05]  /*01d0*/  IMAD.WIDE R18, R13, 0x8, R18 ;  /* 0x000000080d127825 */ /* 0x010fca00078e0212 */
[----:B------:R4:W5:Y:S01]  /*01e0*/  @!P0 LDG.E.EL.128 R4, desc[UR4][R18.64] ;  /* 0x0000000412048981 */ /* 0x000962000c2e1d00 */
[----:B------:R-:W-:Y:S01]  /*01f0*/  SHF.R.S32.HI R22, RZ, 0x17, R12 ;  /* 0x00000017ff167819 */ /* 0x000fe2000001140c */
[----:B-1----:R-:W1:Y:S02]  /*0200*/  LDC.64 R2, c[0x0][0x230] ;  /* 0x00008c00ff027b82 */ /* 0x002e640000000a00 */
[----:B-1----:R-:W-:Y:S01]  /*0210*/  IMAD.WIDE R2, R13, 0x4, R2 ;  /* 0x000000040d027825 */ /* 0x002fe200078e0202 */
[----:B--2---:R-:W-:-:S04]  /*0220*/  SHF.R.U32.HI R20, RZ, 0x1e, R15 ;  /* 0x0000001eff147819 */ /* 0x004fc8000001160f */
[----:B------:R-:W-:-:S04]  /*0230*/  LOP3.LUT R17, R20, 0x2, RZ, 0xc0, !PT ;  /* 0x0000000214117812 */ /* 0x000fc800078ec0ff */
[----:B------:R-:W-:Y:S02]  /*0240*/  IADD3 R20, P1, R14, R17, RZ ;  /* 0x000000110e147210 */ /* 0x000fe40007f3e0ff */
[C---:B---3--:R-:W-:Y:S02]  /*0250*/  LEA R16, P2, R8.reuse, UR6, 0x2 ;  /* 0x0000000608107c11 */ /* 0x048fe4000f8410ff */
[----:B------:R-:W-:Y:S01]  /*0260*/  SHF.R.U32.HI R14, RZ, 0x1c, R9 ;  /* 0x0000001cff0e7819 */ /* 0x000fe20000011609 */
[----:B------:R-:W-:Y:S01]  /*0270*/  IMAD.X R21, RZ, RZ, R15, P1 ;  /* 0x000000ffff157224 */ /* 0x000fe200008e060f */
[----:B------:R-:W-:Y:S02]  /*0280*/  LEA.HI.X R15, R8, UR7, R9, 0x2, P2 ;  /* 0x00000007080f7c11 */ /* 0x000fe400090f1409 */
[----:B------:R-:W-:Y:S02]  /*0290*/  LEA R8, P1, R10, UR6, 0x2 ;  /* 0x000000060a087c11 */ /* 0x000fe4000f8210ff */
[----:B----4-:R-:W-:Y:S01]  /*02a0*/  LOP3.LUT R19, R14, 0x8, RZ, 0xc0, !PT ;  /* 0x000000080e137812 */ /* 0x010fe200078ec0ff */
[----:B------:R-:W-:Y:S01]  /*02b0*/  IMAD.SHL.U32 R14, R20, 0x8, RZ ;  /* 0x00000008140e7824 */ /* 0x000fe200078e00ff */
[----:B------:R-:W-:-:S02]  /*02c0*/  SHF.R.U32.HI R17, RZ, 0x1c, R11 ;  /* 0x0000001cff117819 */ /* 0x000fc4000001160b */
[----:B------:R-:W-:Y:S02]  /*02d0*/  LEA.HI.X R9, R10, UR7, R11, 0x2, P1 ;  /* 0x000000070a097c11 */ /* 0x000fe400088f140b */
[----:B------:R-:W-:Y:S02]  /*02e0*/  SGXT R11, R22, 0x1 ;  /* 0x00000001160b781a */ /* 0x000fe40000000200 */
[----:B------:R-:W-:Y:S02]  /*02f0*/  SHF.L.U64.HI R12, R20, 0x3, R21 ;  /* 0x00000003140c7819 */ /* 0x000fe40000010215 */
[----:B------:R-:W-:Y:S02]  /*0300*/  IADD3 R10, P3, P4, R14, R16, R19 ;  /* 0x000000100e0a7210 */ /* 0x000fe40007c7e013 */
[----:B-----5:R-:W-:Y:S02]  /*0310*/  SHF.R.U32.HI R21, RZ, 0x1c, R5 ;  /* 0x0000001cff157819 */ /* 0x020fe40000011605 */
[----:B------:R-:W-:-:S02]  /*0320*/  SHF.R.U32.HI R19, RZ, 0x1c, R7 ;  /* 0x0000001cff137819 */ /* 0x000fc40000011607 */
[----:B------:R-:W-:Y:S02]  /*0330*/  LOP3.LUT R17, R17, 0x8, RZ, 0xc0, !PT ;  /* 0x0000000811117812 */ /* 0x000fe400078ec0ff */
[----:B------:R-:W-:Y:S02]  /*0340*/  LEA.HI R11, R11, R0, RZ, 0x4 ;  /* 0x000000000b0b7211 */ /* 0x000fe400078f20ff */
[----:B------:R-:W-:Y:S02]  /*0350*/  LEA R18, P5, R4, UR6, 0x2 ;  /* 0x0000000604127c11 */ /* 0x000fe4000f8a10ff */
[----:B------:R-:W-:Y:S02]  /*0360*/  LEA R16, P6, R6, UR6, 0x2 ;  /* 0x0000000606107c11 */ /* 0x000fe4000f8c10ff */
[----:B------:R-:W-:Y:S02]  /*0370*/  LOP3.LUT R21, R21, 0x8, RZ, 0xc0, !PT ;  /* 0x0000000815157812 */ /* 0x000fe400078ec0ff */
[----:B------:R-:W-:-:S02]  /*0380*/  LOP3.LUT R19, R19, 0x8, RZ, 0xc0, !PT ;  /* 0x0000000813137812 */ /* 0x000fc400078ec0ff */
[----:B------:R-:W-:Y:S02]  /*0390*/  IADD3 R8, P2, P1, R14, R8, R17 ;  /* 0x000000080e087210 */ /* 0x000fe4000795e011 */
[----:B------:R-:W-:Y:S02]  /*03a0*/  SHF.R.S32.HI R17, RZ, 0x4, R11 ;  /* 0x00000004ff117819 */ /* 0x000fe4000001140b */
[----:B------:R-:W-:Y:S02]  /*03b0*/  LEA.HI.X R5, R4, UR7, R5, 0x2, P5 ;  /* 0x0000000704057c11 */ /* 0x000fe4000a8f1405 */
[----:B------:R-:W-:Y:S01]  /*03c0*/  LEA.HI.X R7, R6, UR7, R7, 0x2, P6 ;  /* 0x0000000706077c11 */ /* 0x000fe2000b0f1407 */
[----:B------:R-:W-:Y:S01]  /*03d0*/  IMAD.SHL.U32 R17, R17, 0x4, RZ ;  /* 0x0000000411117824 */ /* 0x000fe200078e00ff */
[----:B------:R-:W-:Y:S02]  /*03e0*/  IADD3.X R11, R12, R15, RZ, P3, P4 ;  /* 0x0000000f0c0b7210 */ /* 0x000fe40001fe84ff */
[----:B------:R-:W-:-:S02]  /*03f0*/  IADD3 R4, P3, P4, R14, R18, R21 ;  /* 0x000000120e047210 */ /* 0x000fc40007c7e015 */
[----:B------:R-:W-:Y:S02]  /*0400*/  IADD3 R6, P5, P6, R14, R16, R19 ;  /* 0x000000100e067210 */ /* 0x000fe40007ebe013 */
[----:B------:R-:W-:Y:S02]  /*0410*/  CS2R R14, SRZ ;  /* 0x00000000000e7805 */ /* 0x000fe4000001ff00 */
[C---:B------:R-:W-:Y:S01]  /*0420*/  IADD3.X R9, R12.reuse, R9, RZ, P2, P1 ;  /* 0x000000090c097210 */ /* 0x040fe200017e24ff */
[C---:B------:R-:W-:Y:S01]  /*0430*/  IMAD.WIDE R10, R17.reuse, 0x4, R10 ;  /* 0x00000004110a7825 */ /* 0x040fe200078e020a */
[C---:B------:R-:W-:Y:S02]  /*0440*/  IADD3.X R5, R12.reuse, R5, RZ, P3, P4 ;  /* 0x000000050c057210 */ /* 0x040fe40001fe84ff */
[----:B------:R-:W-:Y:S02]  /*0450*/  IADD3.X R7, R12, R7, RZ, P5, P6 ;  /* 0x000000070c077210 */ /* 0x000fe40002fec4ff */
[----:B------:R-:W-:Y:S01]  /*0460*/  CS2R R18, SRZ ;  /* 0x0000000000127805 */ /* 0x000fe2000001ff00 */
[C---:B------:R-:W-:Y:S01]  /*0470*/  IMAD.WIDE R8, R17.reuse, 0x4, R8 ;  /* 0x0000000411087825 */ /* 0x040fe200078e0208 */
[----:B------:R-:W2:Y:S03]  /*0480*/  @!P0 LDG.E.EL R15, desc[UR4][R10.64] ;  /* 0x000000040a0f8981 */ /* 0x000ea6000c2e1900 */
[C---:B------:R-:W-:Y:S01]  /*0490*/  IMAD.WIDE R12, R17.reuse, 0x4, R4 ;  /* 0x00000004110c7825 */ /* 0x040fe200078e0204 */
[----:B------:R-:W3:Y:S01]  /*04a0*/  @!P0 LDG.E.EL R14, desc[UR4][R8.64] ;  /* 0x00000004080e8981 */ /* 0x000ee2000c2e1900 */
[----:B------:R-:W1:Y:S02]  /*04b0*/  LDC.64 R4, c[0x0][0x238] ;  /* 0x00008e00ff047b82 */ /* 0x000e640000000a00 */
[----:B------:R-:W-:Y:S01]  /*04c0*/  IMAD.WIDE R6, R17, 0x4, R6 ;  /* 0x0000000411067825 */ /* 0x000fe200078e0206 */
[----:B------:R-:W-:Y:S01]  /*04d0*/  CS2R R16, SRZ ;  /* 0x0000000000107805 */ /* 0x000fe2000001ff00 */
[----:B------:R-:W2:Y:S04]  /*04e0*/  @!P0 LDG.E.EL R18, desc[UR4][R12.64] ;  /* 0x000000040c128981 */ /* 0x000ea8000c2e1900 */
[----:B------:R-:W3:Y:S04]  /*04f0*/  @!P0 LDG.E.EL R19, desc[UR4][R6.64] ;  /* 0x0000000406138981 */ /* 0x000ee8000c2e1900 */
[----:B------:R-:W4:Y:S01]  /*0500*/  @!P0 LDG.E.EL.64 R16, desc[UR4][R2.64] ;  /* 0x0000000402108981 */ /* 0x000f22000c2e1b00 */
[----:B-1----:R-:W-:-:S04]  /*0510*/  IMAD.WIDE R4, R0, 0x4, R4 ;  /* 0x0000000400047825 */ /* 0x002fc800078e0204 */
[----:B--2---:R-:W-:Y:S01]  /*0520*/  FADD R18, R18, -R15 ;  /* 0x8000000f12127221 */ /* 0x004fe20000000000 */
[----:B---3--:R-:W-:-:S03]  /*0530*/  FADD R19, R19, -R14 ;  /* 0x8000000e13137221 */ /* 0x008fc60000000000 */
[----:B----4-:R-:W-:Y:S01]  /*0540*/  FFMA R16, R18, R16, R15 ;  /* 0x0000001012107223 */ /* 0x010fe2000000000f */
[----:B------:R-:W-:Y:S01]  /*0550*/  FFMA R17, R19, R17, R14 ;  /* 0x0000001113117223 */ /* 0x000fe2000000000e */
[----:B------:R-:W-:Y:S06]  /*0560*/  @P0 EXIT ;  /* 0x000000000000094d */ /* 0x000fec0003800000 */
[----:B------:R-:W-:Y:S01]  /*0570*/  STG.E.64 desc[UR4][R4.64], R16 ;  /* 0x0000001004007986 */ /* 0x000fe2000c101b04 */
[----:B------:R-:W-:Y:S05]  /*0580*/  EXIT ;  /* 0x000000000000794d */ /* 0x000fea0003800000 */
.L_x_0:
[----:B------:R-:W-:-:S00]  /*0590*/  BRA `(.L_x_0) ;  /* 0xfffffffc00fc7947 */ /* 0x000fc0000383ffff */
[----:B------:R-:W-:-:S00]  /*05a0*/  NOP ;  /* 0x0000000000007918 */ /* 0x000fc00000000000 */
        /* <DEDUP_REMOVED lines=13> */
.L_x_1:


//--------------------- .nv.constant0.triton_poi_fused__unsafe_index_add_mul_sub_23 --------------------------
	.section	.nv.constant0.triton_poi_fused__unsafe_index_add_mul_sub_23,"a",@progbits
	.sectionflags	@""
	.align	4
.nv.constant0.triton_poi_fused__unsafe_index_add_mul_sub_23:
	.zero		580
